//
// Generated by NVIDIA NVVM Compiler
//
// Compiler Build ID: CL-36424714
// Cuda compilation tools, release 13.0, V13.0.88
// Based on NVVM 20.0.0
//

.version 9.0
.target sm_100
.address_size 64

	// .globl	_Z11add_vectorsPfS_S_i

.visible .entry _Z11add_vectorsPfS_S_i(
	.param .u64 .ptr .align 1 _Z11add_vectorsPfS_S_i_param_0,
	.param .u64 .ptr .align 1 _Z11add_vectorsPfS_S_i_param_1,
	.param .u64 .ptr .align 1 _Z11add_vectorsPfS_S_i_param_2,
	.param .u32 _Z11add_vectorsPfS_S_i_param_3
)
{
	.reg .pred 	%p<2>;
	.reg .b32 	%r<6>;
	.reg .b32 	%f<4>;
	.reg .b64 	%rd<11>;

	ld.param.u64 	%rd1, [_Z11add_vectorsPfS_S_i_param_0];
	ld.param.u64 	%rd2, [_Z11add_vectorsPfS_S_i_param_1];
	ld.param.u64 	%rd3, [_Z11add_vectorsPfS_S_i_param_2];
	ld.param.u32 	%r2, [_Z11add_vectorsPfS_S_i_param_3];
	mov.u32 	%r3, %ctaid.x;
	mov.u32 	%r4, %ntid.x;
	mov.u32 	%r5, %tid.x;
	mad.lo.s32 	%r1, %r3, %r4, %r5;
	setp.ge.s32 	%p1, %r1, %r2;
	@%p1 bra 	$L__BB0_2;
	cvta.to.global.u64 	%rd4, %rd1;
	cvta.to.global.u64 	%rd5, %rd2;
	cvta.to.global.u64 	%rd6, %rd3;
	mul.wide.s32 	%rd7, %r1, 4;
	add.s64 	%rd8, %rd4, %rd7;
	ld.global.f32 	%f1, [%rd8];
	add.s64 	%rd9, %rd5, %rd7;
	ld.global.f32 	%f2, [%rd9];
	add.f32 	%f3, %f1, %f2;
	add.s64 	%rd10, %rd6, %rd7;
	st.global.f32 	[%rd10], %f3;
$L__BB0_2:
	ret;

}


// ===== COMPILED SASS (sm_100) =====

	.target	sm_100

	.elftype	@"ET_EXEC"


//--------------------- .note.nv.tkinfo           --------------------------
	.section	.note.nv.tkinfo,"",@"SHT_NOTE"
	.sectionflags	@"SHF_NOTE_NV_TKINFO"
	.tkinfo
        /*0018*/ 	.word	0x00000002
        /*0030*/ 	.string	""
        /*0030*/ 	.string	"ptxas"
        /*0030*/ 	.string	"Cuda compilation tools, release 13.0, V13.0.88"
        /*0030*/ 	.string	"Build cuda_13.0.r13.0/compiler.36424714_0"
        /*0030*/ 	.string	"-arch sm_100 -m 64 "



//--------------------- .note.nv.cuinfo           --------------------------
	.section	.note.nv.cuinfo,"",@"SHT_NOTE"
	.sectionflags	@"SHF_NOTE_NV_CUINFO"
        /*0018*/ 	.short	0x0002
        /*001a*/ 	.short	0x0064
        /*001c*/ 	.short	0x0082
	.zero		2


//--------------------- .nv.info                  --------------------------
	.section	.nv.info,"",@"SHT_CUDA_INFO"
	.align	4


	//----- nvinfo : EIATTR_REGCOUNT
	.align		4
        /*0000*/ 	.byte	0x04, 0x2f
        /*0002*/ 	.short	(.L_1 - .L_0)
	.align		4
.L_0:
        /*0004*/ 	.word	index@(_Z11add_vectorsPfS_S_i)
        /*0008*/ 	.word	0x0000000c


	//----- nvinfo : EIATTR_FRAME_SIZE
	.align		4
.L_1:
        /*000c*/ 	.byte	0x04, 0x11
        /*000e*/ 	.short	(.L_3 - .L_2)
	.align		4
.L_2:
        /*0010*/ 	.word	index@(_Z11add_vectorsPfS_S_i)
        /*0014*/ 	.word	0x00000000


	//----- nvinfo : EIATTR_MIN_STACK_SIZE
	.align		4
.L_3:
        /*0018*/ 	.byte	0x04, 0x12
        /*001a*/ 	.short	(.L_5 - .L_4)
	.align		4
.L_4:
        /*001c*/ 	.word	index@(_Z11add_vectorsPfS_S_i)
        /*0020*/ 	.word	0x00000000
.L_5:


//--------------------- .nv.compat                --------------------------
	.section	.nv.compat,"",@"SHT_CUDA_COMPAT_INFO"
	.align	4
        /*0000*/ 	.byte	0x02, 0x09, 0x00, 0x00, 0x02, 0x02, 0x01, 0x00, 0x02, 0x05, 0x05, 0x00, 0x03, 0x07, 0x01, 0x01
        /*0010*/ 	.byte	0x02, 0x03, 0x00, 0x00, 0x02, 0x06, 0x01, 0x00, 0x04, 0x0b, 0x08, 0x00, 0x09, 0x00, 0x00, 0x00
        /*0020*/ 	.byte	0x00, 0x00, 0x00, 0x00


//--------------------- .nv.info._Z11add_vectorsPfS_S_i --------------------------
	.section	.nv.info._Z11add_vectorsPfS_S_i,"",@"SHT_CUDA_INFO"
	.sectionflags	@""
	.align	4


	//----- nvinfo : EIATTR_CUDA_API_VERSION
	.align		4
        /*0000*/ 	.byte	0x04, 0x37
        /*0002*/ 	.short	(.L_7 - .L_6)
.L_6:
        /*0004*/ 	.word	0x00000082


	//----- nvinfo : EIATTR_KPARAM_INFO
	.align		4
.L_7:
        /*0008*/ 	.byte	0x04, 0x17
        /*000a*/ 	.short	(.L_9 - .L_8)
.L_8:
        /*000c*/ 	.word	0x00000000
        /*0010*/ 	.short	0x0003
        /*0012*/ 	.short	0x0018
        /*0014*/ 	.byte	0x00, 0xf0, 0x11, 0x00


	//----- nvinfo : EIATTR_KPARAM_INFO
	.align		4
.L_9:
        /*0018*/ 	.byte	0x04, 0x17
        /*001a*/ 	.short	(.L_11 - .L_10)
.L_10:
        /*001c*/ 	.word	0x00000000
        /*0020*/ 	.short	0x0002
        /*0022*/ 	.short	0x0010
        /*0024*/ 	.byte	0x00, 0xf5, 0x21, 0x00


	//----- nvinfo : EIATTR_KPARAM_INFO
	.align		4
.L_11:
        /*0028*/ 	.byte	0x04, 0x17
        /*002a*/ 	.short	(.L_13 - .L_12)
.L_12:
        /*002c*/ 	.word	0x00000000
        /*0030*/ 	.short	0x0001
        /*0032*/ 	.short	0x0008
        /*0034*/ 	.byte	0x00, 0xf5, 0x21, 0x00


	//----- nvinfo : EIATTR_KPARAM_INFO
	.align		4
.L_13:
        /*0038*/ 	.byte	0x04, 0x17
        /*003a*/ 	.short	(.L_15 - .L_14)
.L_14:
        /*003c*/ 	.word	0x00000000
        /*0040*/ 	.short	0x0000
        /*0042*/ 	.short	0x0000
        /*0044*/ 	.byte	0x00, 0xf5, 0x21, 0x00


	//----- nvinfo : EIATTR_SPARSE_MMA_MASK
	.align		4
.L_15:
        /*0048*/ 	.byte	0x03, 0x50
        /*004a*/ 	.short	0x0000


	//----- nvinfo : EIATTR_MAXREG_COUNT
	.align		4
        /*004c*/ 	.byte	0x03, 0x1b
        /*004e*/ 	.short	0x00ff


	//----- nvinfo : EIATTR_MERCURY_ISA_VERSION
	.align		4
        /*0050*/ 	.byte	0x03, 0x5f
        /*0052*/ 	.short	0x0101


	//----- nvinfo : EIATTR_VRC_CTA_INIT_COUNT
	.align		4
        /*0054*/ 	.byte	0x02, 0x4a
	.zero		1
	.zero		1


	//----- nvinfo : EIATTR_EXIT_INSTR_OFFSETS
	.align		4
        /*0058*/ 	.byte	0x04, 0x1c
        /*005a*/ 	.short	(.L_17 - .L_16)


	//   ....[0]....
.L_16:
        /*005c*/ 	.word	0x00000070


	//   ....[1]....
        /*0060*/ 	.word	0x00000130


	//----- nvinfo : EIATTR_CBANK_PARAM_SIZE
	.align		4
.L_17:
        /*0064*/ 	.byte	0x03, 0x19
        /*0066*/ 	.short	0x001c


	//----- nvinfo : EIATTR_PARAM_CBANK
	.align		4
        /*0068*/ 	.byte	0x04, 0x0a
        /*006a*/ 	.short	(.L_19 - .L_18)
	.align		4
.L_18:
        /*006c*/ 	.word	index@(.nv.constant0._Z11add_vectorsPfS_S_i)
        /*0070*/ 	.short	0x0380
        /*0072*/ 	.short	0x001c


	//----- nvinfo : EIATTR_SW_WAR
	.align		4
.L_19:
        /*0074*/ 	.byte	0x04, 0x36
        /*0076*/ 	.short	(.L_21 - .L_20)
.L_20:
        /*0078*/ 	.word	0x00000008
.L_21:


//--------------------- .nv.callgraph             --------------------------
	.section	.nv.callgraph,"",@"SHT_CUDA_CALLGRAPH"
	.align	4
	.sectionentsize	8
	.align		4
        /*0000*/ 	.word	0x00000000
	.align		4
        /*0004*/ 	.word	0xffffffff
	.align		4
        /*0008*/ 	.word	0x00000000
	.align		4
        /*000c*/ 	.word	0xfffffffe
	.align		4
        /*0010*/ 	.word	0x00000000
	.align		4
        /*0014*/ 	.word	0xfffffffd
	.align		4
        /*0018*/ 	.word	0x00000000
	.align		4
        /*001c*/ 	.word	0xfffffffc


//--------------------- .text._Z11add_vectorsPfS_S_i --------------------------
	.section	.text._Z11add_vectorsPfS_S_i,"ax",@progbits
	.align	128
        .global         _Z11add_vectorsPfS_S_i
        .type           _Z11add_vectorsPfS_S_i,@function
        .size           _Z11add_vectorsPfS_S_i,(.L_x_1 - _Z11add_vectorsPfS_S_i)
        .other          _Z11add_vectorsPfS_S_i,@"STO_CUDA_ENTRY STV_DEFAULT"
_Z11add_vectorsPfS_S_i:
.text._Z11add_vectorsPfS_S_i:
[----:B------:R-:W-:Y:S01]  /*0000*/  LDC R1, c[0x0][0x37c] ;  /* 0x0000df00ff017b82 */ /* 0x000fe20000000800 */
[----:B------:R-:W0:Y:S07]  /*0010*/  S2R R0, SR_TID.X ;  /* 0x0000000000007919 */ /* 0x000e2e0000002100 */
[----:B------:R-:W0:Y:S01]  /*0020*/  S2UR UR4, SR_CTAID.X ;  /* 0x00000000000479c3 */ /* 0x000e220000002500 */
[----:B------:R-:W1:Y:S07]  /*0030*/  LDCU UR5, c[0x0][0x398] ;  /* 0x00007300ff0577ac */ /* 0x000e6e0008000800 */
[----:B------:R-:W0:Y:S02]  /*0040*/  LDC R9, c[0x0][0x360] ;  /* 0x0000d800ff097b82 */ /* 0x000e240000000800 */
[----:B0-----:R-:W-:-:S05]  /*0050*/  IMAD R9, R9, UR4, R0 ;  /* 0x0000000409097c24 */ /* 0x001fca000f8e0200 */
[----:B-1----:R-:W-:-:S13]  /*0060*/  ISETP.GE.AND P0, PT, R9, UR5, PT ;  /* 0x0000000509007c0c */ /* 0x002fda000bf06270 */
[----:B------:R-:W-:Y:S05]  /*0070*/  @P0 EXIT ;  /* 0x000000000000094d */ /* 0x000fea0003800000 */
[----:B------:R-:W0:Y:S01]  /*0080*/  LDC.64 R2, c[0x0][0x380] ;  /* 0x0000e000ff027b82 */ /* 0x000e220000000a00 */
[----:B------:R-:W1:Y:S07]  /*0090*/  LDCU.64 UR4, c[0x0][0x358] ;  /* 0x00006b00ff0477ac */ /* 0x000e6e0008000a00 */
[----:B------:R-:W2:Y:S08]  /*00a0*/  LDC.64 R4, c[0x0][0x388] ;  /* 0x0000e200ff047b82 */ /* 0x000eb00000000a00 */
[----:B------:R-:W3:Y:S01]  /*00b0*/  LDC.64 R6, c[0x0][0x390] ;  /* 0x0000e400ff067b82 */ /* 0x000ee20000000a00 */
[----:B0-----:R-:W-:-:S06]  /*00c0*/  IMAD.WIDE R2, R9, 0x4, R2 ;  /* 0x0000000409027825 */ /* 0x001fcc00078e0202 */
[----:B-1----:R-:W4:Y:S01]  /*00d0*/  LDG.E R2, desc[UR4][R2.64] ;  /* 0x0000000402027981 */ /* 0x002f22000c1e1900 */
[----:B--2---:R-:W-:-:S06]  /*00e0*/  IMAD.WIDE R4, R9, 0x4, R4 ;  /* 0x0000000409047825 */ /* 0x004fcc00078e0204 */
[----:B------:R-:W4:Y:S01]  /*00f0*/  LDG.E R5, desc[UR4][R4.64] ;  /* 0x0000000404057981 */ /* 0x000f22000c1e1900 */
[----:B---3--:R-:W-:-:S04]  /*0100*/  IMAD.WIDE R6, R9, 0x4, R6 ;  /* 0x0000000409067825 */ /* 0x008fc800078e0206 */
[----:B----4-:R-:W-:-:S05]  /*0110*/  FADD R9, R2, R5 ;  /* 0x0000000502097221 */ /* 0x010fca0000000000 */
[----:B------:R-:W-:Y:S01]  /*0120*/  STG.E desc[UR4][R6.64], R9 ;  /* 0x0000000906007986 */ /* 0x000fe2000c101904 */
[----:B------:R-:W-:Y:S05]  /*0130*/  EXIT ;  /* 0x000000000000794d */ /* 0x000fea0003800000 */
.L_x_0:
[----:B------:R-:W-:-:S00]  /*0140*/  BRA `(.L_x_0) ;  /* 0xfffffffc00fc7947 */ /* 0x000fc0000383ffff */
[----:B------:R-:W-:-:S00]  /*0150*/  NOP ;  /* 0x0000000000007918 */ /* 0x000fc00000000000 */
        /* <DEDUP_REMOVED lines=10> */
.L_x_1:


//--------------------- .nv.shared.reserved.0     --------------------------
	.section	.nv.shared.reserved.0,"aw",@nobits
	.weak		__nv_reservedSMEM_offset_0_alias
	.size		__nv_reservedSMEM_offset_0_alias, 0, 64
	.other		__nv_reservedSMEM_offset_0_alias,@"STO_CUDA_RESERVED_SHARED STV_DEFAULT"
__nv_reservedSMEM_offset_0_alias:
	.zero		0
	.zero		64


//--------------------- .nv.constant0._Z11add_vectorsPfS_S_i --------------------------
	.section	.nv.constant0._Z11add_vectorsPfS_S_i,"a",@progbits
	.sectionflags	@""
	.align	4
.nv.constant0._Z11add_vectorsPfS_S_i:
	.zero		924


//--------------------- SYMBOLS --------------------------

	.type		.nv.reservedSmem.offset0,@object
	.size		.nv.reservedSmem.offset0,0x4
